	.headerflags	@"EF_CUDA_TEXMODE_UNIFIED EF_CUDA_64BIT_ADDRESS EF_CUDA_ACCELERATORS EF_CUDA_SM90 EF_CUDA_VIRTUAL_SM(EF_CUDA_SM90)"
	.elftype	@"ET_EXEC"


//--------------------- .nv.info                  --------------------------
	.section	.nv.info,"",@"SHT_CUDA_INFO"
	.align	4


	//----- nvinfo : EIATTR_REGCOUNT
	.align		4
        /*0000*/ 	.byte	0x04, 0x2f
        /*0002*/ 	.short	(.L_3 - .L_2)
	.align		4
.L_2:
        /*0004*/ 	.word	index@(triton_poi_fused__native_batch_norm_legit_no_training_convolution_relu_4)
        /*0008*/ 	.word	0x0000001b


	//----- nvinfo : EIATTR_MIN_STACK_SIZE
	.align		4
.L_3:
        /*000c*/ 	.byte	0x04, 0x12
        /*000e*/ 	.short	(.L_5 - .L_4)
	.align		4
.L_4:
        /*0010*/ 	.word	index@(triton_poi_fused__native_batch_norm_legit_no_training_convolution_relu_4)
        /*0014*/ 	.word	0x00000000


	//----- nvinfo : EIATTR_FRAME_SIZE
	.align		4
.L_5:
        /*0018*/ 	.byte	0x04, 0x11
        /*001a*/ 	.short	(.L_7 - .L_6)
	.align		4
.L_6:
        /*001c*/ 	.word	index@(triton_poi_fused__native_batch_norm_legit_no_training_convolution_relu_4)
        /*0020*/ 	.word	0x00000000


	//----- nvinfo : EIATTR_MIN_STACK_SIZE
	.align		4
.L_7:
        /*0024*/ 	.byte	0x04, 0x12
        /*0026*/ 	.short	(.L_9 - .L_8)
	.align		4
.L_8:
        /*0028*/ 	.word	index@(triton_poi_fused__native_batch_norm_legit_no_training_convolution_relu_4)
        /*002c*/ 	.word	0x00000000
.L_9:


//--------------------- .nv.info.triton_poi_fused__native_batch_norm_legit_no_training_convolution_relu_4 --------------------------
	.section	.nv.info.triton_poi_fused__native_batch_norm_legit_no_training_convolution_relu_4,"",@"SHT_CUDA_INFO"
	.sectionflags	@""
	.align	4


	//----- nvinfo : EIATTR_CUDA_API_VERSION
	.align		4
        /*0000*/ 	.byte	0x04, 0x37
        /*0002*/ 	.short	(.L_11 - .L_10)
.L_10:
        /*0004*/ 	.word	0x0000007c


	//----- nvinfo : EIATTR_KPARAM_INFO
	.align		4
.L_11:
        /*0008*/ 	.byte	0x04, 0x17
        /*000a*/ 	.short	(.L_13 - .L_12)
.L_12:
        /*000c*/ 	.word	0x00000000
        /*0010*/ 	.short	0x0007
        /*0012*/ 	.short	0x0038
        /*0014*/ 	.byte	0x00, 0xf0, 0x11, 0x00


	//----- nvinfo : EIATTR_KPARAM_INFO
	.align		4
.L_13:
        /*0018*/ 	.byte	0x04, 0x17
        /*001a*/ 	.short	(.L_15 - .L_14)
.L_14:
        /*001c*/ 	.word	0x00000000
        /*0020*/ 	.short	0x0006
        /*0022*/ 	.short	0x0030
        /*0024*/ 	.byte	0x00, 0xf4, 0x21, 0x00


	//----- nvinfo : EIATTR_KPARAM_INFO
	.align		4
.L_15:
        /*0028*/ 	.byte	0x04, 0x17
        /*002a*/ 	.short	(.L_17 - .L_16)
.L_16:
        /*002c*/ 	.word	0x00000000
        /*0030*/ 	.short	0x0005
        /*0032*/ 	.short	0x0028
        /*0034*/ 	.byte	0x00, 0xf4, 0x21, 0x00


	//----- nvinfo : EIATTR_KPARAM_INFO
	.align		4
.L_17:
        /*0038*/ 	.byte	0x04, 0x17
        /*003a*/ 	.short	(.L_19 - .L_18)
.L_18:
        /*003c*/ 	.word	0x00000000
        /*0040*/ 	.short	0x0004
        /*0042*/ 	.short	0x0020
        /*0044*/ 	.byte	0x00, 0xf4, 0x21, 0x00


	//----- nvinfo : EIATTR_KPARAM_INFO
	.align		4
.L_19:
        /*0048*/ 	.byte	0x04, 0x17
        /*004a*/ 	.short	(.L_21 - .L_20)
.L_20:
        /*004c*/ 	.word	0x00000000
        /*0050*/ 	.short	0x0003
        /*0052*/ 	.short	0x0018
        /*0054*/ 	.byte	0x00, 0xf4, 0x21, 0x00


	//----- nvinfo : EIATTR_KPARAM_INFO
	.align		4
.L_21:
        /*0058*/ 	.byte	0x04, 0x17
        /*005a*/ 	.short	(.L_23 - .L_22)
.L_22:
        /*005c*/ 	.word	0x00000000
        /*0060*/ 	.short	0x0002
        /*0062*/ 	.short	0x0010
        /*0064*/ 	.byte	0x00, 0xf4, 0x21, 0x00


	//----- nvinfo : EIATTR_KPARAM_INFO
	.align		4
.L_23:
        /*0068*/ 	.byte	0x04, 0x17
        /*006a*/ 	.short	(.L_25 - .L_24)
.L_24:
        /*006c*/ 	.word	0x00000000
        /*0070*/ 	.short	0x0001
        /*0072*/ 	.short	0x0008
        /*0074*/ 	.byte	0x00, 0xf4, 0x21, 0x00


	//----- nvinfo : EIATTR_KPARAM_INFO
	.align		4
.L_25:
        /*0078*/ 	.byte	0x04, 0x17
        /*007a*/ 	.short	(.L_27 - .L_26)
.L_26:
        /*007c*/ 	.word	0x00000000
        /*0080*/ 	.short	0x0000
        /*0082*/ 	.short	0x0000
        /*0084*/ 	.byte	0x00, 0xf4, 0x21, 0x00


	//----- nvinfo : EIATTR_SPARSE_MMA_MASK
	.align		4
.L_27:
        /*0088*/ 	.byte	0x03, 0x50
        /*008a*/ 	.short	0x0000


	//----- nvinfo : EIATTR_MAXREG_COUNT
	.align		4
        /*008c*/ 	.byte	0x03, 0x1b
        /*008e*/ 	.short	0x00ff


	//----- nvinfo : EIATTR_EXIT_INSTR_OFFSETS
	.align		4
        /*0090*/ 	.byte	0x04, 0x1c
        /*0092*/ 	.short	(.L_29 - .L_28)


	//   ....[0]....
.L_28:
        /*0094*/ 	.word	0x00000520


	//   ....[1]....
        /*0098*/ 	.word	0x00000540


	//----- nvinfo : EIATTR_REQNTID
	.align		4
.L_29:
        /*009c*/ 	.byte	0x04, 0x10
        /*009e*/ 	.short	(.L_31 - .L_30)
.L_30:
        /*00a0*/ 	.word	0x00000020
        /*00a4*/ 	.word	0x00000001
        /*00a8*/ 	.word	0x00000001


	//----- nvinfo : EIATTR_CBANK_PARAM_SIZE
	.align		4
.L_31:
        /*00ac*/ 	.byte	0x03, 0x19
        /*00ae*/ 	.short	0x003c


	//----- nvinfo : EIATTR_PARAM_CBANK
	.align		4
        /*00b0*/ 	.byte	0x04, 0x0a
        /*00b2*/ 	.short	(.L_33 - .L_32)
	.align		4
.L_32:
        /*00b4*/ 	.word	index@(.nv.constant0.triton_poi_fused__native_batch_norm_legit_no_training_convolution_relu_4)
        /*00b8*/ 	.short	0x0210
        /*00ba*/ 	.short	0x003c


	//----- nvinfo : EIATTR_SW_WAR
	.align		4
.L_33:
        /*00bc*/ 	.byte	0x04, 0x36
        /*00be*/ 	.short	(.L_35 - .L_34)
.L_34:
        /*00c0*/ 	.word	0x00000008
.L_35:


//--------------------- .nv.callgraph             --------------------------
	.section	.nv.callgraph,"",@"SHT_CUDA_CALLGRAPH"
	.align	4
	.sectionentsize	8
	.align		4
        /*0000*/ 	.word	0x00000000
	.align		4
        /*0004*/ 	.word	0xffffffff
	.align		4
        /*0008*/ 	.word	0x00000000
	.align		4
        /*000c*/ 	.word	0xfffffffe
	.align		4
        /*0010*/ 	.word	0x00000000
	.align		4
        /*0014*/ 	.word	0xfffffffd
	.align		4
        /*0018*/ 	.word	0x00000000
	.align		4
        /*001c*/ 	.word	0xfffffffc


//--------------------- .nv.constant4             --------------------------
	.section	.nv.constant4,"a",@progbits
	.align	8
	.align		8
.nv.constant4:
        /*0000*/ 	.dword	_$_str
	.align		8
        /*0008*/ 	.dword	_$_str_$_2


//--------------------- .text.triton_poi_fused__native_batch_norm_legit_no_training_convolution_relu_4 --------------------------
	.section	.text.triton_poi_fused__native_batch_norm_legit_no_training_convolution_relu_4,"ax",@progbits
	.align	128
        .global         triton_poi_fused__native_batch_norm_legit_no_training_convolution_relu_4
        .type           triton_poi_fused__native_batch_norm_legit_no_training_convolution_relu_4,@function
        .size           triton_poi_fused__native_batch_norm_legit_no_training_convolution_relu_4,(.L_x_1 - triton_poi_fused__native_batch_norm_legit_no_training_convolution_relu_4)
        .other          triton_poi_fused__native_batch_norm_legit_no_training_convolution_relu_4,@"STO_CUDA_ENTRY STV_DEFAULT"
triton_poi_fused__native_batch_norm_legit_no_training_convolution_relu_4:
.text.triton_poi_fused__native_batch_norm_legit_no_training_convolution_relu_4:
[----:B------:R-:W0:Y:S01]  /*0000*/  LDC R1, c[0x0][0x28] ;  /* 0x00000a00ff017b82 */ /* 0x000e220000000800 */
[----:B------:R-:W1:Y:S01]  /*0010*/  S2R R0, SR_TID.X ;  /* 0x0000000000007919 */ /* 0x000e620000002100 */
[----:B------:R-:W-:Y:S01]  /*0020*/  CS2R R20, SRZ ;  /* 0x0000000000147805 */ /* 0x000fe2000001ff00 */
[----:B------:R-:W-:Y:S01]  /*0030*/  IMAD.MOV.U32 R22, RZ, RZ, RZ ;  /* 0x000000ffff167224 */ /* 0x000fe200078e00ff */
[----:B------:R-:W-:Y:S01]  /*0040*/  ULDC.64 UR4, c[0x0][0x208] ;  /* 0x0000820000047ab9 */ /* 0x000fe20000000a00 */
[----:B------:R-:W2:Y:S03]  /*0050*/  S2R R3, SR_CTAID.X ;  /* 0x0000000000037919 */ /* 0x000ea60000002500 */
[----:B------:R-:W3:Y:S08]  /*0060*/  LDC.64 R6, c[0x0][0x218] ;  /* 0x00008600ff067b82 */ /* 0x000ef00000000a00 */
[----:B------:R-:W4:Y:S08]  /*0070*/  LDC.64 R8, c[0x0][0x210] ;  /* 0x00008400ff087b82 */ /* 0x000f300000000a00 */
[----:B------:R-:W5:Y:S08]  /*0080*/  LDC.64 R10, c[0x0][0x220] ;  /* 0x00008800ff0a7b82 */ /* 0x000f700000000a00 */
[----:B------:R-:W3:Y:S01]  /*0090*/  LDC.64 R12, c[0x0][0x230] ;  /* 0x00008c00ff0c7b82 */ /* 0x000ee20000000a00 */
[----:B-1----:R-:W-:-:S02]  /*00a0*/  SHF.L.U32 R0, R0, 0x1, RZ ;  /* 0x0000000100007819 */ /* 0x002fc400000006ff */
[----:B--2---:R-:W-:-:S05]  /*00b0*/  SHF.R.S32.HI R5, RZ, 0x19, R3 ;  /* 0x00000019ff057819 */ /* 0x004fca0000011403 */
[----:B------:R-:W1:Y:S01]  /*00c0*/  LDC.64 R14, c[0x0][0x238] ;  /* 0x00008e00ff0e7b82 */ /* 0x000e620000000a00 */
[----:B------:R-:W-:Y:S02]  /*00d0*/  LOP3.LUT R0, R0, 0x3e, RZ, 0xc0, !PT ;  /* 0x0000003e00007812 */ /* 0x000fe400078ec0ff */
[----:B------:R-:W-:Y:S02]  /*00e0*/  SGXT R5, R5, 0x1 ;  /* 0x000000010505781a */ /* 0x000fe40000000200 */
[----:B------:R-:W-:-:S03]  /*00f0*/  LEA R0, R3, R0, 0x6 ;  /* 0x0000000003007211 */ /* 0x000fc600078e30ff */
[----:B------:R-:W2:Y:S01]  /*0100*/  LDC.64 R2, c[0x0][0x228] ;  /* 0x00008a00ff027b82 */ /* 0x000ea20000000a00 */
[----:B------:R-:W-:Y:S02]  /*0110*/  LEA.HI R5, R5, R0, RZ, 0x2 ;  /* 0x0000000005057211 */ /* 0x000fe400078f10ff */
[----:B------:R-:W-:Y:S02]  /*0120*/  ISETP.GE.AND P0, PT, R0, 0x40, PT ;  /* 0x000000400000780c */ /* 0x000fe40003f06270 */
[----:B------:R-:W-:-:S04]  /*0130*/  SHF.R.S32.HI R5, RZ, 0x2, R5 ;  /* 0x00000002ff057819 */ /* 0x000fc80000011405 */
[----:B------:R-:W-:-:S04]  /*0140*/  LEA.HI R4, R5, R5, RZ, 0x2 ;  /* 0x0000000505047211 */ /* 0x000fc800078f10ff */
[----:B------:R-:W-:-:S04]  /*0150*/  LOP3.LUT R4, R4, 0xfffffffc, RZ, 0xc0, !PT ;  /* 0xfffffffc04047812 */ /* 0x000fc800078ec0ff */
[----:B------:R-:W-:-:S05]  /*0160*/  IADD3 R17, R5, -R4, RZ ;  /* 0x8000000405117210 */ /* 0x000fca0007ffe0ff */
[----:B--2---:R-:W-:-:S05]  /*0170*/  IMAD.WIDE R2, R17, 0x4, R2 ;  /* 0x0000000411027825 */ /* 0x004fca00078e0202 */
[----:B------:R-:W2:Y:S04]  /*0180*/  @!P0 LDG.E.EL R20, desc[UR4][R2.64] ;  /* 0x0000000402148981 */ /* 0x000ea8000c2e1900 */
[----:B------:R4:W2:Y:S01]  /*0190*/  @!P0 LDG.E.EL R22, desc[UR4][R2.64] ;  /* 0x0000000402168981 */ /* 0x0008a2000c2e1900 */
[----:B------:R-:W-:Y:S01]  /*01a0*/  HFMA2.MMA R16, -RZ, RZ, 0, 0 ;  /* 0x00000000ff107435 */ /* 0x000fe200000001ff */
[----:B------:R-:W-:Y:S02]  /*01b0*/  CS2R R18, SRZ ;  /* 0x0000000000127805 */ /* 0x000fe4000001ff00 */
[----:B------:R-:W-:Y:S01]  /*01c0*/  CS2R R4, SRZ ;  /* 0x0000000000047805 */ /* 0x000fe2000001ff00 */
[----:B---3--:R-:W-:-:S05]  /*01d0*/  IMAD.WIDE R6, R17, 0x4, R6 ;  /* 0x0000000411067825 */ /* 0x008fca00078e0206 */
[----:B------:R-:W3:Y:S01]  /*01e0*/  @!P0 LDG.E.EL R19, desc[UR4][R6.64] ;  /* 0x0000000406138981 */ /* 0x000ee2000c2e1900 */
[----:B----4-:R-:W-:-:S03]  /*01f0*/  IMAD.WIDE R2, R0, 0x4, R8 ;  /* 0x0000000400027825 */ /* 0x010fc600078e0208 */
[----:B------:R4:W3:Y:S01]  /*0200*/  @!P0 LDG.E.EL R16, desc[UR4][R6.64] ;  /* 0x0000000406108981 */ /* 0x0008e2000c2e1900 */
[----:B-----5:R-:W-:-:S03]  /*0210*/  IMAD.WIDE R8, R17, 0x4, R10 ;  /* 0x0000000411087825 */ /* 0x020fc600078e020a */
[----:B------:R-:W3:Y:S01]  /*0220*/  @!P0 LDG.E.64 R4, desc[UR4][R2.64] ;  /* 0x0000000402048981 */ /* 0x000ee2000c1e1b00 */
[C---:B0-----:R-:W-:Y:S01]  /*0230*/  IMAD.WIDE R10, R17.reuse, 0x4, R12 ;  /* 0x00000004110a7825 */ /* 0x041fe200078e020c */
[----:B------:R-:W-:Y:S02]  /*0240*/  MOV R24, RZ ;  /* 0x000000ff00187202 */ /* 0x000fe40000000f00 */
[----:B------:R-:W5:Y:S01]  /*0250*/  @!P0 LDG.E.EL R21, desc[UR4][R8.64] ;  /* 0x0000000408158981 */ /* 0x000f62000c2e1900 */
[----:B-1----:R-:W-:Y:S01]  /*0260*/  IMAD.WIDE R12, R17, 0x4, R14 ;  /* 0x00000004110c7825 */ /* 0x002fe200078e020e */
[----:B------:R-:W-:Y:S01]  /*0270*/  CS2R R14, SRZ ;  /* 0x00000000000e7805 */ /* 0x000fe2000001ff00 */
[----:B----4-:R-:W0:Y:S01]  /*0280*/  LDC.64 R6, c[0x0][0x240] ;  /* 0x00009000ff067b82 */ /* 0x010e220000000a00 */
[----:B------:R-:W4:Y:S01]  /*0290*/  @!P0 LDG.E.EL R18, desc[UR4][R8.64] ;  /* 0x0000000408128981 */ /* 0x000f22000c2e1900 */
[----:B------:R-:W-:-:S03]  /*02a0*/  IMAD.MOV.U32 R17, RZ, RZ, RZ ;  /* 0x000000ffff117224 */ /* 0x000fc600078e00ff */
[----:B------:R-:W3:Y:S04]  /*02b0*/  @!P0 LDG.E.EL R14, desc[UR4][R10.64] ;  /* 0x000000040a0e8981 */ /* 0x000ee8000c2e1900 */
[----:B------:R1:W3:Y:S04]  /*02c0*/  @!P0 LDG.E.EL R15, desc[UR4][R10.64] ;  /* 0x000000040a0f8981 */ /* 0x0002e8000c2e1900 */
[----:B------:R-:W3:Y:S04]  /*02d0*/  @!P0 LDG.E.EL R17, desc[UR4][R12.64] ;  /* 0x000000040c118981 */ /* 0x000ee8000c2e1900 */
[----:B------:R3:W3:Y:S01]  /*02e0*/  @!P0 LDG.E.EL R24, desc[UR4][R12.64] ;  /* 0x000000040c188981 */ /* 0x0006e2000c2e1900 */
[----:B-1----:R-:W-:Y:S01]  /*02f0*/  HFMA2.MMA R10, -RZ, RZ, 1.625, 0 ;  /* 0x3e800000ff0a7435 */ /* 0x002fe200000001ff */
[----:B--2---:R-:W-:Y:S01]  /*0300*/  FADD R20, R20, 9.9999997473787516356e-06 ;  /* 0x3727c5ac14147421 */ /* 0x004fe20000000000 */
[----:B------:R-:W-:-:S03]  /*0310*/  FADD R22, R22, 9.9999997473787516356e-06 ;  /* 0x3727c5ac16167421 */ /* 0x000fc60000000000 */
[----:B------:R-:W1:Y:S08]  /*0320*/  MUFU.SQRT R8, R20 ;  /* 0x0000001400087308 */ /* 0x000e700000002000 */
[----:B------:R-:W2:Y:S01]  /*0330*/  MUFU.SQRT R9, R22 ;  /* 0x0000001600097308 */ /* 0x000ea20000002000 */
[C---:B-1----:R-:W-:Y:S02]  /*0340*/  FSETP.GT.AND P1, PT, R8.reuse, 8.50705917302346158658e+37, PT ;  /* 0x7e8000000800780b */ /* 0x042fe40003f24000 */
[----:B------:R-:W-:-:S02]  /*0350*/  FSETP.GEU.AND P3, PT, R8, 1.175494350822287508e-38, PT ;  /* 0x008000000800780b */ /* 0x000fc40003f6e000 */
[C---:B--2---:R-:W-:Y:S02]  /*0360*/  FSETP.GT.AND P2, PT, R9.reuse, 8.50705917302346158658e+37, PT ;  /* 0x7e8000000900780b */ /* 0x044fe40003f44000 */
[----:B------:R-:W-:-:S07]  /*0370*/  FSETP.GEU.AND P4, PT, R9, 1.175494350822287508e-38, PT ;  /* 0x008000000900780b */ /* 0x000fce0003f8e000 */
[----:B------:R-:W-:-:S04]  /*0380*/  @P1 FMUL R8, R8, 0.25 ;  /* 0x3e80000008081820 */ /* 0x000fc80000400000 */
[----:B------:R-:W-:Y:S01]  /*0390*/  @!P3 FMUL R8, R8, 16777216 ;  /* 0x4b8000000808b820 */ /* 0x000fe20000400000 */
[----:B------:R-:W-:-:S04]  /*03a0*/  @P2 FMUL R9, R9, 0.25 ;  /* 0x3e80000009092820 */ /* 0x000fc80000400000 */
[----:B------:R-:W-:Y:S01]  /*03b0*/  @!P4 FMUL R9, R9, 16777216 ;  /* 0x4b8000000909c820 */ /* 0x000fe20000400000 */
[----:B------:R-:W1:Y:S01]  /*03c0*/  MUFU.RCP R8, R8 ;  /* 0x0000000800087308 */ /* 0x000e620000001000 */
[----:B------:R-:W-:-:S07]  /*03d0*/  FSEL R11, R10, 1, P1 ;  /* 0x3f8000000a0b7808 */ /* 0x000fce0000800000 */
[----:B------:R-:W2:Y:S01]  /*03e0*/  MUFU.RCP R9, R9 ;  /* 0x0000000900097308 */ /* 0x000ea20000001000 */
[----:B------:R-:W-:Y:S01]  /*03f0*/  FSEL R10, R10, 1, P2 ;  /* 0x3f8000000a0a7808 */ /* 0x000fe20001000000 */
[----:B------:R-:W-:Y:S01]  /*0400*/  @!P3 FMUL R11, R11, 16777216 ;  /* 0x4b8000000b0bb820 */ /* 0x000fe20000400000 */
[----:B---3--:R-:W-:Y:S01]  /*0410*/  FADD R12, R19, R4 ;  /* 0x00000004130c7221 */ /* 0x008fe20000000000 */
[----:B------:R-:W-:Y:S02]  /*0420*/  FADD R13, R16, R5 ;  /* 0x00000005100d7221 */ /* 0x000fe40000000000 */
[----:B------:R-:W-:Y:S01]  /*0430*/  @!P4 FMUL R10, R10, 16777216 ;  /* 0x4b8000000a0ac820 */ /* 0x000fe20000400000 */
[----:B-1----:R-:W-:Y:S01]  /*0440*/  FMUL R8, R8, R11 ;  /* 0x0000000b08087220 */ /* 0x002fe20000400000 */
[----:B-----5:R-:W-:Y:S01]  /*0450*/  FADD R21, R12, -R21 ;  /* 0x800000150c157221 */ /* 0x020fe20000000000 */
[----:B----4-:R-:W-:Y:S01]  /*0460*/  FADD R18, R13, -R18 ;  /* 0x800000120d127221 */ /* 0x010fe20000000000 */
[----:B--2---:R-:W-:-:S02]  /*0470*/  FMUL R5, R9, R10 ;  /* 0x0000000a09057220 */ /* 0x004fc40000400000 */
[----:B------:R-:W-:Y:S02]  /*0480*/  FMUL R8, R21, R8 ;  /* 0x0000000815087220 */ /* 0x000fe40000400000 */
[----:B------:R-:W-:Y:S02]  /*0490*/  FMUL R5, R18, R5 ;  /* 0x0000000512057220 */ /* 0x000fe40000400000 */
[----:B------:R-:W-:Y:S02]  /*04a0*/  FFMA R8, R8, R14, R17 ;  /* 0x0000000e08087223 */ /* 0x000fe40000000011 */
[----:B------:R-:W-:Y:S01]  /*04b0*/  FFMA R15, R5, R15, R24 ;  /* 0x0000000f050f7223 */ /* 0x000fe20000000018 */
[----:B------:R0:W-:Y:S02]  /*04c0*/  @!P0 STG.E.64 desc[UR4][R2.64], R12 ;  /* 0x0000000c02008986 */ /* 0x0001e4000c101b04 */
[----:B------:R-:W-:Y:S02]  /*04d0*/  FSETP.GEU.AND P1, PT, R8, RZ, PT ;  /* 0x000000ff0800720b */ /* 0x000fe40003f2e000 */
[----:B------:R-:W-:Y:S01]  /*04e0*/  FSETP.GEU.AND P2, PT, R15, RZ, PT ;  /* 0x000000ff0f00720b */ /* 0x000fe20003f4e000 */
[----:B0-----:R-:W-:Y:S01]  /*04f0*/  IMAD.WIDE R4, R0, 0x4, R6 ;  /* 0x0000000400047825 */ /* 0x001fe200078e0206 */
[----:B------:R-:W-:-:S02]  /*0500*/  FSEL R8, R8, RZ, P1 ;  /* 0x000000ff08087208 */ /* 0x000fc40000800000 */
[----:B------:R-:W-:Y:S01]  /*0510*/  FSEL R9, R15, RZ, P2 ;  /* 0x000000ff0f097208 */ /* 0x000fe20001000000 */
[----:B------:R-:W-:Y:S08]  /*0520*/  @P0 EXIT ;  /* 0x000000000000094d */ /* 0x000ff00003800000 */
[----:B------:R-:W-:Y:S01]  /*0530*/  STG.E.64 desc[UR4][R4.64], R8 ;  /* 0x0000000804007986 */ /* 0x000fe2000c101b04 */
[----:B------:R-:W-:Y:S05]  /*0540*/  EXIT ;  /* 0x000000000000794d */ /* 0x000fea0003800000 */
.L_x_0:
[----:B------:R-:W-:-:S00]  /*0550*/  BRA `(.L_x_0) ;  /* 0xfffffffc00fc7947 */ /* 0x000fc0000383ffff */
[----:B------:R-:W-:-:S00]  /*0560*/  NOP ;  /* 0x0000000000007918 */ /* 0x000fc00000000000 */
        /* <DEDUP_REMOVED lines=9> */
.L_x_1:


//--------------------- .nv.global.init           --------------------------
	.section	.nv.global.init,"aw",@progbits
.nv.global.init:
	.type		_$_str,@object
	.size		_$_str,(_$_str_$_2 - _$_str)
_$_str:
        /*0000*/ 	.byte	0x5f, 0x5f, 0x43, 0x55, 0x44, 0x41, 0x5f, 0x46, 0x54, 0x5a, 0x00
	.type		_$_str_$_2,@object
	.size		_$_str_$_2,(.L_1 - _$_str_$_2)
_$_str_$_2:
        /*000b*/ 	.byte	0x5f, 0x5f, 0x43, 0x55, 0x44, 0x41, 0x5f, 0x50, 0x52, 0x45, 0x43, 0x5f, 0x53, 0x51, 0x52, 0x54
        /*001b*/ 	.byte	0x00
.L_1:


//--------------------- .nv.constant0.triton_poi_fused__native_batch_norm_legit_no_training_convolution_relu_4 --------------------------
	.section	.nv.constant0.triton_poi_fused__native_batch_norm_legit_no_training_convolution_relu_4,"a",@progbits
	.sectionflags	@""
	.align	4
.nv.constant0.triton_poi_fused__native_batch_norm_legit_no_training_convolution_relu_4:
	.zero		588
